//
// Generated by NVIDIA NVVM Compiler
//
// Compiler Build ID: CL-36424714
// Cuda compilation tools, release 13.0, V13.0.88
// Based on NVVM 20.0.0
//

.version 9.0
.target sm_100
.address_size 64

	// .globl	_Z7computefffffffffff
.extern .func  (.param .b32 func_retval0) vprintf
(
	.param .b64 vprintf_param_0,
	.param .b64 vprintf_param_1
)
;
.global .align 1 .b8 $str[7] = {37, 46, 49, 55, 103, 10};

.visible .entry _Z7computefffffffffff(
	.param .f32 _Z7computefffffffffff_param_0,
	.param .f32 _Z7computefffffffffff_param_1,
	.param .f32 _Z7computefffffffffff_param_2,
	.param .f32 _Z7computefffffffffff_param_3,
	.param .f32 _Z7computefffffffffff_param_4,
	.param .f32 _Z7computefffffffffff_param_5,
	.param .f32 _Z7computefffffffffff_param_6,
	.param .f32 _Z7computefffffffffff_param_7,
	.param .f32 _Z7computefffffffffff_param_8,
	.param .f32 _Z7computefffffffffff_param_9,
	.param .f32 _Z7computefffffffffff_param_10
)
{
	.local .align 8 .b8 	__local_depot0[8];
	.reg .b64 	%SP;
	.reg .b64 	%SPL;
	.reg .pred 	%p<14>;
	.reg .b32 	%r<14>;
	.reg .b32 	%f<94>;
	.reg .b64 	%rd<5>;
	.reg .b64 	%fd<2>;

	mov.u64 	%SPL, __local_depot0;
	cvta.local.u64 	%SP, %SPL;
	ld.param.f32 	%f93, [_Z7computefffffffffff_param_0];
	ld.param.f32 	%f11, [_Z7computefffffffffff_param_1];
	ld.param.f32 	%f20, [_Z7computefffffffffff_param_2];
	ld.param.f32 	%f21, [_Z7computefffffffffff_param_3];
	ld.param.f32 	%f12, [_Z7computefffffffffff_param_4];
	ld.param.f32 	%f13, [_Z7computefffffffffff_param_5];
	ld.param.f32 	%f14, [_Z7computefffffffffff_param_6];
	ld.param.f32 	%f15, [_Z7computefffffffffff_param_7];
	ld.param.f32 	%f16, [_Z7computefffffffffff_param_8];
	ld.param.f32 	%f17, [_Z7computefffffffffff_param_9];
	ld.param.f32 	%f18, [_Z7computefffffffffff_param_10];
	div.rn.f32 	%f1, %f20, %f21;
	add.f32 	%f2, %f1, 0f00000000;
	abs.f32 	%f3, %f2;
	setp.eq.f32 	%p1, %f1, 0f3F800000;
	mov.f32 	%f92, 0f3F800000;
	@%p1 bra 	$L__BB0_7;
	setp.num.f32 	%p2, %f3, %f3;
	@%p2 bra 	$L__BB0_3;
	mov.f32 	%f78, 0f3FC90FDB;
	add.rn.f32 	%f92, %f2, %f78;
	bra.uni 	$L__BB0_7;
$L__BB0_3:
	setp.neu.f32 	%p3, %f1, 0f00000000;
	setp.neu.f32 	%p4, %f3, 0f7F800000;
	and.pred  	%p5, %p3, %p4;
	@%p5 bra 	$L__BB0_5;
	add.f32 	%f77, %f2, %f2;
	mov.b32 	%r10, %f77;
	and.b32  	%r11, %r10, 2147483647;
	mov.b32 	%f92, %r11;
	bra.uni 	$L__BB0_7;
$L__BB0_5:
	setp.lt.f32 	%p6, %f3, 0f00800000;
	mul.f32 	%f22, %f3, 0f4B800000;
	selp.f32 	%f23, %f22, %f3, %p6;
	mov.b32 	%r1, %f23;
	add.s32 	%r2, %r1, -1060439283;
	and.b32  	%r3, %r2, -8388608;
	sub.s32 	%r4, %r1, %r3;
	mov.b32 	%f24, %r4;
	cvt.rn.f32.s32 	%f25, %r3;
	selp.f32 	%f26, 0fC1C00000, 0f00000000, %p6;
	fma.rn.f32 	%f27, %f25, 0f34000000, %f26;
	add.f32 	%f28, %f24, 0fBF800000;
	add.f32 	%f29, %f24, 0f3F800000;
	rcp.approx.ftz.f32 	%f30, %f29;
	add.f32 	%f31, %f28, %f28;
	mul.f32 	%f32, %f31, %f30;
	mul.f32 	%f33, %f32, %f32;
	neg.f32 	%f34, %f32;
	sub.f32 	%f35, %f28, %f32;
	add.f32 	%f36, %f35, %f35;
	fma.rn.f32 	%f37, %f34, %f28, %f36;
	mul.rn.f32 	%f38, %f30, %f37;
	fma.rn.f32 	%f39, %f33, 0f3A2C32E4, 0f3B52E7DB;
	fma.rn.f32 	%f40, %f39, %f33, 0f3C93BB73;
	fma.rn.f32 	%f41, %f40, %f33, 0f3DF6384F;
	mul.rn.f32 	%f42, %f41, %f33;
	fma.rn.f32 	%f43, %f32, 0f3FB8AA3B, %f27;
	mul.f32 	%f44, %f42, 0f40400000;
	sub.f32 	%f45, %f27, %f43;
	fma.rn.f32 	%f46, %f32, 0f3FB8AA3B, %f45;
	fma.rn.f32 	%f47, %f38, 0f3FB8AA3B, %f46;
	fma.rn.f32 	%f48, %f32, 0f32A55E34, %f47;
	fma.rn.f32 	%f49, %f44, %f38, %f48;
	fma.rn.f32 	%f50, %f42, %f32, %f49;
	add.rn.f32 	%f51, %f43, %f50;
	mov.f32 	%f52, 0f3FC90FDB;
	mul.rn.f32 	%f53, %f51, %f52;
	cvt.rni.f32.f32 	%f54, %f53;
	sub.f32 	%f55, %f53, %f54;
	neg.f32 	%f56, %f53;
	fma.rn.f32 	%f57, %f51, 0f3FC90FDB, %f56;
	neg.f32 	%f58, %f43;
	add.rn.f32 	%f59, %f51, %f58;
	neg.f32 	%f60, %f59;
	add.rn.f32 	%f61, %f50, %f60;
	fma.rn.f32 	%f62, %f61, 0f3FC90FDB, %f57;
	add.f32 	%f63, %f55, %f62;
	setp.gt.f32 	%p7, %f54, 0f00000000;
	selp.b32 	%r5, 0, -2097152000, %p7;
	setp.geu.f32 	%p8, %f1, 0f00000000;
	setp.lt.f32 	%p9, %f53, 0f00000000;
	selp.f32 	%f64, 0f00000000, 0f7F800000, %p9;
	abs.f32 	%f65, %f53;
	setp.gt.f32 	%p10, %f65, 0f43180000;
	cvt.rzi.s32.f32 	%r6, %f54;
	shl.b32 	%r7, %r6, 23;
	sub.s32 	%r8, %r7, %r5;
	mov.b32 	%f66, %r8;
	add.s32 	%r9, %r5, 2130706432;
	mov.b32 	%f67, %r9;
	fma.rn.f32 	%f68, %f63, 0f391FCB8E, 0f3AAF85ED;
	fma.rn.f32 	%f69, %f68, %f63, 0f3C1D9856;
	fma.rn.f32 	%f70, %f69, %f63, 0f3D6357BB;
	fma.rn.f32 	%f71, %f70, %f63, 0f3E75FDEC;
	fma.rn.f32 	%f72, %f71, %f63, 0f3F317218;
	fma.rn.f32 	%f73, %f72, %f63, 0f3F800000;
	mul.f32 	%f74, %f73, %f67;
	mul.f32 	%f75, %f74, %f66;
	selp.f32 	%f92, %f64, %f75, %p10;
	@%p8 bra 	$L__BB0_7;
	mov.f32 	%f92, 0f7FFFFFFF;
$L__BB0_7:
	mul.f32 	%f79, %f11, %f92;
	setp.gtu.f32 	%p11, %f93, %f79;
	@%p11 bra 	$L__BB0_11;
	fma.rn.f32 	%f80, %f13, %f14, %f12;
	sub.f32 	%f81, %f80, %f15;
	setp.neu.f32 	%p12, %f93, %f81;
	@%p12 bra 	$L__BB0_11;
	add.f32 	%f82, %f17, 0fD8777F0A;
	div.rn.f32 	%f83, %f16, %f82;
	mov.f32 	%f84, 0f7B711193;
	sub.f32 	%f85, %f84, %f83;
	cvt.rmi.f32.f32 	%f86, %f85;
	setp.gtu.f32 	%p13, %f93, %f86;
	@%p13 bra 	$L__BB0_11;
	mov.f32 	%f87, 0f78437A2E;
	sub.f32 	%f88, %f87, %f18;
	mul.f32 	%f89, %f88, 0f80000000;
	mul.f32 	%f90, %f89, 0fFF800000;
	mov.f32 	%f91, 0f83C75206;
	div.rn.f32 	%f93, %f91, %f90;
$L__BB0_11:
	add.u64 	%rd1, %SP, 0;
	add.u64 	%rd2, %SPL, 0;
	cvt.f64.f32 	%fd1, %f93;
	st.local.f64 	[%rd2], %fd1;
	mov.u64 	%rd3, $str;
	cvta.global.u64 	%rd4, %rd3;
	{ // callseq 0, 0
	.param .b64 param0;
	st.param.b64 	[param0], %rd4;
	.param .b64 param1;
	st.param.b64 	[param1], %rd1;
	.param .b32 retval0;
	call.uni (retval0), 
	vprintf, 
	(
	param0, 
	param1
	);
	ld.param.b32 	%r12, [retval0];
	} // callseq 0
	ret;

}


// ===== COMPILED SASS (sm_100) =====

	.target	sm_100

	.elftype	@"ET_EXEC"


//--------------------- .note.nv.tkinfo           --------------------------
	.section	.note.nv.tkinfo,"",@"SHT_NOTE"
	.sectionflags	@"SHF_NOTE_NV_TKINFO"
	.tkinfo
        /*0018*/ 	.word	0x00000002
        /*0030*/ 	.string	""
        /*0030*/ 	.string	"ptxas"
        /*0030*/ 	.string	"Cuda compilation tools, release 13.0, V13.0.88"
        /*0030*/ 	.string	"Build cuda_13.0.r13.0/compiler.36424714_0"
        /*0030*/ 	.string	"-arch sm_100 -m 64 "



//--------------------- .note.nv.cuinfo           --------------------------
	.section	.note.nv.cuinfo,"",@"SHT_NOTE"
	.sectionflags	@"SHF_NOTE_NV_CUINFO"
        /*0018*/ 	.short	0x0002
        /*001a*/ 	.short	0x0064
        /*001c*/ 	.short	0x0082
	.zero		2


//--------------------- .nv.info                  --------------------------
	.section	.nv.info,"",@"SHT_CUDA_INFO"
	.align	4


	//----- nvinfo : EIATTR_REGCOUNT
	.align		4
        /*0000*/ 	.byte	0x04, 0x2f
        /*0002*/ 	.short	(.L_2 - .L_1)
	.align		4
.L_1:
        /*0004*/ 	.word	index@(_Z7computefffffffffff)
        /*0008*/ 	.word	0x00000018


	//----- nvinfo : EIATTR_FRAME_SIZE
	.align		4
.L_2:
        /*000c*/ 	.byte	0x04, 0x11
        /*000e*/ 	.short	(.L_4 - .L_3)
	.align		4
.L_3:
        /*0010*/ 	.word	index@($__internal_0_$__cuda_sm3x_div_rn_noftz_f32_slowpath)
        /*0014*/ 	.word	0x00000008


	//----- nvinfo : EIATTR_FRAME_SIZE
	.align		4
.L_4:
        /*0018*/ 	.byte	0x04, 0x11
        /*001a*/ 	.short	(.L_6 - .L_5)
	.align		4
.L_5:
        /*001c*/ 	.word	index@(_Z7computefffffffffff)
        /*0020*/ 	.word	0x00000008


	//----- nvinfo : EIATTR_MIN_STACK_SIZE
	.align		4
.L_6:
        /*0024*/ 	.byte	0x04, 0x12
        /*0026*/ 	.short	(.L_8 - .L_7)
	.align		4
.L_7:
        /*0028*/ 	.word	index@(_Z7computefffffffffff)
        /*002c*/ 	.word	0x00000008
.L_8:


//--------------------- .nv.compat                --------------------------
	.section	.nv.compat,"",@"SHT_CUDA_COMPAT_INFO"
	.align	4
        /*0000*/ 	.byte	0x02, 0x09, 0x00, 0x00, 0x02, 0x02, 0x01, 0x00, 0x02, 0x05, 0x05, 0x00, 0x03, 0x07, 0x01, 0x01
        /*0010*/ 	.byte	0x02, 0x03, 0x00, 0x00, 0x02, 0x06, 0x01, 0x00, 0x04, 0x0b, 0x08, 0x00, 0x01, 0x00, 0x00, 0x00
        /*0020*/ 	.byte	0x00, 0x00, 0x00, 0x00


//--------------------- .nv.info._Z7computefffffffffff --------------------------
	.section	.nv.info._Z7computefffffffffff,"",@"SHT_CUDA_INFO"
	.sectionflags	@""
	.align	4


	//----- nvinfo : EIATTR_CUDA_API_VERSION
	.align		4
        /*0000*/ 	.byte	0x04, 0x37
        /*0002*/ 	.short	(.L_10 - .L_9)
.L_9:
        /*0004*/ 	.word	0x00000082


	//----- nvinfo : EIATTR_KPARAM_INFO
	.align		4
.L_10:
        /*0008*/ 	.byte	0x04, 0x17
        /*000a*/ 	.short	(.L_12 - .L_11)
.L_11:
        /*000c*/ 	.word	0x00000000
        /*0010*/ 	.short	0x000a
        /*0012*/ 	.short	0x0028
        /*0014*/ 	.byte	0x00, 0xf0, 0x11, 0x00


	//----- nvinfo : EIATTR_KPARAM_INFO
	.align		4
.L_12:
        /*0018*/ 	.byte	0x04, 0x17
        /*001a*/ 	.short	(.L_14 - .L_13)
.L_13:
        /*001c*/ 	.word	0x00000000
        /*0020*/ 	.short	0x0009
        /*0022*/ 	.short	0x0024
        /*0024*/ 	.byte	0x00, 0xf0, 0x11, 0x00


	//----- nvinfo : EIATTR_KPARAM_INFO
	.align		4
.L_14:
        /*0028*/ 	.byte	0x04, 0x17
        /*002a*/ 	.short	(.L_16 - .L_15)
.L_15:
        /*002c*/ 	.word	0x00000000
        /*0030*/ 	.short	0x0008
        /*0032*/ 	.short	0x0020
        /*0034*/ 	.byte	0x00, 0xf0, 0x11, 0x00


	//----- nvinfo : EIATTR_KPARAM_INFO
	.align		4
.L_16:
        /*0038*/ 	.byte	0x04, 0x17
        /*003a*/ 	.short	(.L_18 - .L_17)
.L_17:
        /*003c*/ 	.word	0x00000000
        /*0040*/ 	.short	0x0007
        /*0042*/ 	.short	0x001c
        /*0044*/ 	.byte	0x00, 0xf0, 0x11, 0x00


	//----- nvinfo : EIATTR_KPARAM_INFO
	.align		4
.L_18:
        /*0048*/ 	.byte	0x04, 0x17
        /*004a*/ 	.short	(.L_20 - .L_19)
.L_19:
        /*004c*/ 	.word	0x00000000
        /*0050*/ 	.short	0x0006
        /*0052*/ 	.short	0x0018
        /*0054*/ 	.byte	0x00, 0xf0, 0x11, 0x00


	//----- nvinfo : EIATTR_KPARAM_INFO
	.align		4
.L_20:
        /*0058*/ 	.byte	0x04, 0x17
        /*005a*/ 	.short	(.L_22 - .L_21)
.L_21:
        /*005c*/ 	.word	0x00000000
        /*0060*/ 	.short	0x0005
        /*0062*/ 	.short	0x0014
        /*0064*/ 	.byte	0x00, 0xf0, 0x11, 0x00


	//----- nvinfo : EIATTR_KPARAM_INFO
	.align		4
.L_22:
        /*0068*/ 	.byte	0x04, 0x17
        /*006a*/ 	.short	(.L_24 - .L_23)
.L_23:
        /*006c*/ 	.word	0x00000000
        /*0070*/ 	.short	0x0004
        /*0072*/ 	.short	0x0010
        /*0074*/ 	.byte	0x00, 0xf0, 0x11, 0x00


	//----- nvinfo : EIATTR_KPARAM_INFO
	.align		4
.L_24:
        /*0078*/ 	.byte	0x04, 0x17
        /*007a*/ 	.short	(.L_26 - .L_25)
.L_25:
        /*007c*/ 	.word	0x00000000
        /*0080*/ 	.short	0x0003
        /*0082*/ 	.short	0x000c
        /*0084*/ 	.byte	0x00, 0xf0, 0x11, 0x00


	//----- nvinfo : EIATTR_KPARAM_INFO
	.align		4
.L_26:
        /*0088*/ 	.byte	0x04, 0x17
        /*008a*/ 	.short	(.L_28 - .L_27)
.L_27:
        /*008c*/ 	.word	0x00000000
        /*0090*/ 	.short	0x0002
        /*0092*/ 	.short	0x0008
        /*0094*/ 	.byte	0x00, 0xf0, 0x11, 0x00


	//----- nvinfo : EIATTR_KPARAM_INFO
	.align		4
.L_28:
        /*0098*/ 	.byte	0x04, 0x17
        /*009a*/ 	.short	(.L_30 - .L_29)
.L_29:
        /*009c*/ 	.word	0x00000000
        /*00a0*/ 	.short	0x0001
        /*00a2*/ 	.short	0x0004
        /*00a4*/ 	.byte	0x00, 0xf0, 0x11, 0x00


	//----- nvinfo : EIATTR_KPARAM_INFO
	.align		4
.L_30:
        /*00a8*/ 	.byte	0x04, 0x17
        /*00aa*/ 	.short	(.L_32 - .L_31)
.L_31:
        /*00ac*/ 	.word	0x00000000
        /*00b0*/ 	.short	0x0000
        /*00b2*/ 	.short	0x0000
        /*00b4*/ 	.byte	0x00, 0xf0, 0x11, 0x00


	//----- nvinfo : EIATTR_SPARSE_MMA_MASK
	.align		4
.L_32:
        /*00b8*/ 	.byte	0x03, 0x50
        /*00ba*/ 	.short	0x0000


	//----- nvinfo : EIATTR_MAXREG_COUNT
	.align		4
        /*00bc*/ 	.byte	0x03, 0x1b
        /*00be*/ 	.short	0x00ff


	//----- nvinfo : EIATTR_EXTERNS
	.align		4
        /*00c0*/ 	.byte	0x04, 0x0f
        /*00c2*/ 	.short	(.L_34 - .L_33)


	//   ....[0]....
	.align		4
.L_33:
        /*00c4*/ 	.word	index@(vprintf)


	//----- nvinfo : EIATTR_MERCURY_ISA_VERSION
	.align		4
.L_34:
        /*00c8*/ 	.byte	0x03, 0x5f
        /*00ca*/ 	.short	0x0101


	//----- nvinfo : EIATTR_VRC_CTA_INIT_COUNT
	.align		4
        /*00cc*/ 	.byte	0x02, 0x4a
	.zero		1
	.zero		1


	//----- nvinfo : EIATTR_SYSCALL_OFFSETS
	.align		4
        /*00d0*/ 	.byte	0x04, 0x46
        /*00d2*/ 	.short	(.L_36 - .L_35)


	//   ....[0]....
.L_35:
        /*00d4*/ 	.word	0x00000940


	//----- nvinfo : EIATTR_EXIT_INSTR_OFFSETS
	.align		4
.L_36:
        /*00d8*/ 	.byte	0x04, 0x1c
        /*00da*/ 	.short	(.L_38 - .L_37)


	//   ....[0]....
.L_37:
        /*00dc*/ 	.word	0x00000950


	//----- nvinfo : EIATTR_CRS_STACK_SIZE
	.align		4
.L_38:
        /*00e0*/ 	.byte	0x04, 0x1e
        /*00e2*/ 	.short	(.L_40 - .L_39)
.L_39:
        /*00e4*/ 	.word	0x00000000


	//----- nvinfo : EIATTR_CBANK_PARAM_SIZE
	.align		4
.L_40:
        /*00e8*/ 	.byte	0x03, 0x19
        /*00ea*/ 	.short	0x002c


	//----- nvinfo : EIATTR_PARAM_CBANK
	.align		4
        /*00ec*/ 	.byte	0x04, 0x0a
        /*00ee*/ 	.short	(.L_42 - .L_41)
	.align		4
.L_41:
        /*00f0*/ 	.word	index@(.nv.constant0._Z7computefffffffffff)
        /*00f4*/ 	.short	0x0380
        /*00f6*/ 	.short	0x002c


	//----- nvinfo : EIATTR_SW_WAR
	.align		4
.L_42:
        /*00f8*/ 	.byte	0x04, 0x36
        /*00fa*/ 	.short	(.L_44 - .L_43)
.L_43:
        /*00fc*/ 	.word	0x00000008
.L_44:


//--------------------- .nv.callgraph             --------------------------
	.section	.nv.callgraph,"",@"SHT_CUDA_CALLGRAPH"
	.align	4
	.sectionentsize	8
	.align		4
        /*0000*/ 	.word	0x00000000
	.align		4
        /*0004*/ 	.word	0xffffffff
	.align		4
        /*0008*/ 	.word	index@(_Z7computefffffffffff)
	.align		4
        /*000c*/ 	.word	index@(vprintf)
	.align		4
        /*0010*/ 	.word	0x00000000
	.align		4
        /*0014*/ 	.word	0xfffffffe
	.align		4
        /*0018*/ 	.word	0x00000000
	.align		4
        /*001c*/ 	.word	0xfffffffd
	.align		4
        /*0020*/ 	.word	0x00000000
	.align		4
        /*0024*/ 	.word	0xfffffffc


//--------------------- .nv.constant4             --------------------------
	.section	.nv.constant4,"a",@progbits
	.align	8
	.align		8
.nv.constant4:
        /*0000*/ 	.dword	vprintf
	.align		8
        /*0008*/ 	.dword	$str


//--------------------- .text._Z7computefffffffffff --------------------------
	.section	.text._Z7computefffffffffff,"ax",@progbits
	.align	128
        .global         _Z7computefffffffffff
        .type           _Z7computefffffffffff,@function
        .size           _Z7computefffffffffff,(.L_x_14 - _Z7computefffffffffff)
        .other          _Z7computefffffffffff,@"STO_CUDA_ENTRY STV_DEFAULT"
_Z7computefffffffffff:
.text._Z7computefffffffffff:
[----:B------:R-:W0:Y:S08]  /*0000*/  LDC R1, c[0x0][0x37c] ;  /* 0x0000df00ff017b82 */ /* 0x000e300000000800 */
[----:B------:R-:W1:Y:S01]  /*0010*/  LDC.64 R4, c[0x0][0x388] ;  /* 0x0000e200ff047b82 */ /* 0x000e620000000a00 */
[----:B------:R-:W2:Y:S01]  /*0020*/  LDCU UR4, c[0x0][0x2f8] ;  /* 0x00005f00ff0477ac */ /* 0x000ea20008000800 */
[----:B0-----:R-:W-:Y:S01]  /*0030*/  IADD3 R1, PT, PT, R1, -0x8, RZ ;  /* 0xfffffff801017810 */ /* 0x001fe20007ffe0ff */
[----:B------:R-:W0:Y:S01]  /*0040*/  LDCU UR6, c[0x0][0x380] ;  /* 0x00007000ff0677ac */ /* 0x000e220008000800 */
[----:B------:R-:W3:Y:S02]  /*0050*/  LDCU UR5, c[0x0][0x2fc] ;  /* 0x00005f80ff0577ac */ /* 0x000ee40008000800 */
[----:B--2---:R-:W-:Y:S01]  /*0060*/  IADD3 R6, P1, PT, R1, UR4, RZ ;  /* 0x0000000401067c10 */ /* 0x004fe2000ff3e0ff */
[----:B-1----:R-:W1:Y:S03]  /*0070*/  MUFU.RCP R0, R5 ;  /* 0x0000000500007308 */ /* 0x002e660000001000 */
[----:B---3--:R-:W-:-:S05]  /*0080*/  IADD3.X R7, PT, PT, RZ, UR5, RZ, P1, !PT ;  /* 0x00000005ff077c10 */ /* 0x008fca0008ffe4ff */
[----:B------:R-:W2:Y:S01]  /*0090*/  FCHK P0, R4, R5 ;  /* 0x0000000504007302 */ /* 0x000ea20000000000 */
[----:B-1----:R-:W-:-:S04]  /*00a0*/  FFMA R3, R0, -R5, 1 ;  /* 0x3f80000000037423 */ /* 0x002fc80000000805 */
[----:B------:R-:W-:-:S04]  /*00b0*/  FFMA R3, R0, R3, R0 ;  /* 0x0000000300037223 */ /* 0x000fc80000000000 */
[----:B------:R-:W-:-:S04]  /*00c0*/  FFMA R0, R3, R4, RZ ;  /* 0x0000000403007223 */ /* 0x000fc800000000ff */
[----:B------:R-:W-:-:S04]  /*00d0*/  FFMA R2, R0, -R5, R4 ;  /* 0x8000000500027223 */ /* 0x000fc80000000004 */
[----:B------:R-:W-:Y:S01]  /*00e0*/  FFMA R3, R3, R2, R0 ;  /* 0x0000000203037223 */ /* 0x000fe20000000000 */
[----:B0-----:R-:W-:Y:S01]  /*00f0*/  IMAD.U32 R0, RZ, RZ, UR6 ;  /* 0x00000006ff007e24 */ /* 0x001fe2000f8e00ff */
[----:B--2---:R-:W-:Y:S06]  /*0100*/  @!P0 BRA `(.L_x_0) ;  /* 0x0000000000148947 */ /* 0x004fec0003800000 */
[----:B------:R-:W0:Y:S01]  /*0110*/  LDC R2, c[0x0][0x388] ;  /* 0x0000e200ff027b82 */ /* 0x000e220000000800 */
[----:B------:R-:W-:-:S07]  /*0120*/  MOV R4, 0x150 ;  /* 0x0000015000047802 */ /* 0x000fce0000000f00 */
[----:B------:R-:W1:Y:S02]  /*0130*/  LDC R3, c[0x0][0x38c] ;  /* 0x0000e300ff037b82 */ /* 0x000e640000000800 */
[----:B01----:R-:W-:Y:S05]  /*0140*/  CALL.REL.NOINC `($__internal_0_$__cuda_sm3x_div_rn_noftz_f32_slowpath) ;  /* 0x0000000800047944 */ /* 0x003fea0003c00000 */
[----:B------:R-:W-:-:S07]  /*0150*/  IMAD.MOV.U32 R3, RZ, RZ, R2 ;  /* 0x000000ffff037224 */ /* 0x000fce00078e0002 */
.L_x_0:
[----:B------:R-:W-:Y:S01]  /*0160*/  FSETP.NEU.AND P0, PT, R3, 1, PT ;  /* 0x3f8000000300780b */ /* 0x000fe20003f0d000 */
[----:B------:R-:W-:-:S12]  /*0170*/  HFMA2 R2, -RZ, RZ, 1.875, 0 ;  /* 0x3f800000ff027431 */ /* 0x000fd800000001ff */
[----:B------:R-:W-:Y:S05]  /*0180*/  @!P0 BRA `(.L_x_1) ;  /* 0x0000000400148947 */ /* 0x000fea0003800000 */
[----:B------:R-:W-:-:S05]  /*0190*/  FADD R5, RZ, R3 ;  /* 0x00000003ff057221 */ /* 0x000fca0000000000 */
[----:B------:R-:W-:-:S13]  /*01a0*/  FSETP.NAN.AND P0, PT, |R5|, |R5|, PT ;  /* 0x400000050500720b */ /* 0x000fda0003f08200 */
[----:B------:R-:W-:Y:S01]  /*01b0*/  @P0 FADD R2, R5, 1.5707963705062866211 ;  /* 0x3fc90fdb05020421 */ /* 0x000fe20000000000 */
[----:B------:R-:W-:Y:S06]  /*01c0*/  @P0 BRA `(.L_x_1) ;  /* 0x0000000400040947 */ /* 0x000fec0003800000 */
[----:B------:R-:W-:-:S04]  /*01d0*/  FSETP.NEU.AND P0, PT, |R5|, +INF , PT ;  /* 0x7f8000000500780b */ /* 0x000fc80003f0d200 */
[----:B------:R-:W-:-:S13]  /*01e0*/  FSETP.NEU.AND P0, PT, R3, RZ, P0 ;  /* 0x000000ff0300720b */ /* 0x000fda000070d000 */
[----:B------:R-:W-:-:S05]  /*01f0*/  @!P0 FADD R2, R5, R5 ;  /* 0x0000000505028221 */ /* 0x000fca0000000000 */
[----:B------:R-:W-:Y:S01]  /*0200*/  @!P0 LOP3.LUT R2, R2, 0x7fffffff, RZ, 0xc0, !PT ;  /* 0x7fffffff02028812 */ /* 0x000fe200078ec0ff */
[----:B------:R-:W-:Y:S06]  /*0210*/  @!P0 BRA `(.L_x_1) ;  /* 0x0000000000f08947 */ /* 0x000fec0003800000 */
[C---:B------:R-:W-:Y:S01]  /*0220*/  FMUL R2, |R5|.reuse, 16777216 ;  /* 0x4b80000005027820 */ /* 0x040fe20000400200 */
[----:B------:R-:W-:Y:S01]  /*0230*/  FSETP.GEU.AND P0, PT, |R5|, 1.175494350822287508e-38, PT ;  /* 0x008000000500780b */ /* 0x000fe20003f0e200 */
[----:B------:R-:W-:Y:S01]  /*0240*/  IMAD.MOV.U32 R12, RZ, RZ, 0x3a2c32e4 ;  /* 0x3a2c32e4ff0c7424 */ /* 0x000fe200078e00ff */
[----:B------:R-:W-:Y:S02]  /*0250*/  FSETP.GEU.AND P2, PT, R3, RZ, PT ;  /* 0x000000ff0300720b */ /* 0x000fe40003f4e000 */
[----:B------:R-:W-:-:S05]  /*0260*/  FSEL R2, R2, |R5|, !P0 ;  /* 0x4000000502027208 */ /* 0x000fca0004000000 */
[----:B------:R-:W-:-:S05]  /*0270*/  VIADD R4, R2, 0xc0cafb0d ;  /* 0xc0cafb0d02047836 */ /* 0x000fca0000000000 */
[----:B------:R-:W-:-:S04]  /*0280*/  LOP3.LUT R5, R4, 0xff800000, RZ, 0xc0, !PT ;  /* 0xff80000004057812 */ /* 0x000fc800078ec0ff */
[-C--:B------:R-:W-:Y:S02]  /*0290*/  IADD3 R2, PT, PT, R2, -R5.reuse, RZ ;  /* 0x8000000502027210 */ /* 0x080fe40007ffe0ff */
[----:B------:R-:W-:-:S03]  /*02a0*/  I2FP.F32.S32 R5, R5 ;  /* 0x0000000500057245 */ /* 0x000fc60000201400 */
[C---:B------:R-:W-:Y:S01]  /*02b0*/  FADD R8, R2.reuse, 1 ;  /* 0x3f80000002087421 */ /* 0x040fe20000000000 */
[----:B------:R-:W-:Y:S01]  /*02c0*/  FADD R4, R2, -1 ;  /* 0xbf80000002047421 */ /* 0x000fe20000000000 */
[----:B------:R-:W-:-:S03]  /*02d0*/  FSEL R2, RZ, -24, P0 ;  /* 0xc1c00000ff027808 */ /* 0x000fc60000000000 */
[----:B------:R-:W-:Y:S01]  /*02e0*/  FADD R9, R4, R4 ;  /* 0x0000000404097221 */ /* 0x000fe20000000000 */
[----:B------:R-:W0:Y:S01]  /*02f0*/  MUFU.RCP R8, R8 ;  /* 0x0000000800087308 */ /* 0x000e220000001000 */
[----:B------:R-:W-:Y:S02]  /*0300*/  FFMA R2, R5, 1.1920928955078125e-07, R2 ;  /* 0x3400000005027823 */ /* 0x000fe40000000002 */
[----:B0-----:R-:W-:-:S04]  /*0310*/  FMUL R9, R8, R9 ;  /* 0x0000000908097220 */ /* 0x001fc80000400000 */
[----:B------:R-:W-:Y:S01]  /*0320*/  FADD R10, R4, -R9 ;  /* 0x80000009040a7221 */ /* 0x000fe20000000000 */
[CC--:B------:R-:W-:Y:S01]  /*0330*/  FMUL R5, R9.reuse, R9.reuse ;  /* 0x0000000909057220 */ /* 0x0c0fe20000400000 */
[----:B------:R-:W-:Y:S02]  /*0340*/  FFMA R13, R9, 1.4426950216293334961, R2 ;  /* 0x3fb8aa3b090d7823 */ /* 0x000fe40000000002 */
[----:B------:R-:W-:Y:S01]  /*0350*/  FADD R11, R10, R10 ;  /* 0x0000000a0a0b7221 */ /* 0x000fe20000000000 */
[C---:B------:R-:W-:Y:S01]  /*0360*/  FFMA R10, R5.reuse, R12, 0.0032181653659790754318 ;  /* 0x3b52e7db050a7423 */ /* 0x040fe2000000000c */
[----:B------:R-:W-:Y:S02]  /*0370*/  FADD R2, R2, -R13 ;  /* 0x8000000d02027221 */ /* 0x000fe40000000000 */
[----:B------:R-:W-:Y:S01]  /*0380*/  FFMA R11, R4, -R9, R11 ;  /* 0x80000009040b7223 */ /* 0x000fe2000000000b */
[----:B------:R-:W-:Y:S01]  /*0390*/  FFMA R10, R5, R10, 0.018033718690276145935 ;  /* 0x3c93bb73050a7423 */ /* 0x000fe2000000000a */
[----:B------:R-:W-:-:S02]  /*03a0*/  FFMA R2, R9, 1.4426950216293334961, R2 ;  /* 0x3fb8aa3b09027823 */ /* 0x000fc40000000002 */
[----:B------:R-:W-:Y:S01]  /*03b0*/  FMUL R11, R8, R11 ;  /* 0x0000000b080b7220 */ /* 0x000fe20000400000 */
[----:B------:R-:W-:-:S03]  /*03c0*/  FFMA R10, R5, R10, 0.12022458761930465698 ;  /* 0x3df6384f050a7423 */ /* 0x000fc6000000000a */
[----:B------:R-:W-:Y:S01]  /*03d0*/  FFMA R2, R11, 1.4426950216293334961, R2 ;  /* 0x3fb8aa3b0b027823 */ /* 0x000fe20000000002 */
[----:B------:R-:W-:-:S03]  /*03e0*/  FMUL R10, R5, R10 ;  /* 0x0000000a050a7220 */ /* 0x000fc60000400000 */
[----:B------:R-:W-:Y:S01]  /*03f0*/  FFMA R4, R9, 1.9251366722983220825e-08, R2 ;  /* 0x32a55e3409047823 */ /* 0x000fe20000000002 */
[----:B------:R-:W-:-:S04]  /*0400*/  FMUL R2, R10, 3 ;  /* 0x404000000a027820 */ /* 0x000fc80000400000 */
[----:B------:R-:W-:-:S04]  /*0410*/  FFMA R11, R11, R2, R4 ;  /* 0x000000020b0b7223 */ /* 0x000fc80000000004 */
[----:B------:R-:W-:Y:S01]  /*0420*/  FFMA R10, R9, R10, R11 ;  /* 0x0000000a090a7223 */ /* 0x000fe2000000000b */
[----:B------:R-:W-:-:S03]  /*0430*/  MOV R9, 0x391fcb8e ;  /* 0x391fcb8e00097802 */ /* 0x000fc60000000f00 */
[----:B------:R-:W-:-:S04]  /*0440*/  FADD R2, R13, R10 ;  /* 0x0000000a0d027221 */ /* 0x000fc80000000000 */
[----:B------:R-:W-:Y:S01]  /*0450*/  FMUL R5, R2, 1.5707963705062866211 ;  /* 0x3fc90fdb02057820 */ /* 0x000fe20000400000 */
[----:B------:R-:W-:-:S03]  /*0460*/  FADD R13, -R13, R2 ;  /* 0x000000020d0d7221 */ /* 0x000fc60000000100 */
[----:B------:R-:W0:Y:S01]  /*0470*/  FRND R4, R5 ;  /* 0x0000000500047307 */ /* 0x000e220000201000 */
[----:B------:R-:W-:Y:S01]  /*0480*/  FADD R13, R10, -R13 ;  /* 0x8000000d0a0d7221 */ /* 0x000fe20000000000 */
[----:B------:R-:W-:Y:S01]  /*0490*/  FFMA R2, R2, 1.5707963705062866211, -R5 ;  /* 0x3fc90fdb02027823 */ /* 0x000fe20000000805 */
[----:B------:R-:W-:-:S03]  /*04a0*/  FSETP.GT.AND P0, PT, |R5|, 152, PT ;  /* 0x431800000500780b */ /* 0x000fc60003f04200 */
[----:B------:R-:W-:Y:S01]  /*04b0*/  FFMA R13, R13, 1.5707963705062866211, R2 ;  /* 0x3fc90fdb0d0d7823 */ /* 0x000fe20000000002 */
[----:B0-----:R-:W-:Y:S01]  /*04c0*/  FADD R2, R5, -R4 ;  /* 0x8000000405027221 */ /* 0x001fe20000000000 */
[----:B------:R-:W-:-:S03]  /*04d0*/  FSETP.GT.AND P1, PT, R4, RZ, PT ;  /* 0x000000ff0400720b */ /* 0x000fc60003f24000 */
[----:B------:R-:W-:Y:S01]  /*04e0*/  FADD R2, R2, R13 ;  /* 0x0000000d02027221 */ /* 0x000fe20000000000 */
[----:B------:R-:W-:Y:S02]  /*04f0*/  SEL R4, RZ, 0x83000000, P1 ;  /* 0x83000000ff047807 */ /* 0x000fe40000800000 */
[----:B------:R-:W-:Y:S01]  /*0500*/  FSETP.GEU.AND P1, PT, R5, RZ, PT ;  /* 0x000000ff0500720b */ /* 0x000fe20003f2e000 */
[----:B------:R-:W-:Y:S02]  /*0510*/  FFMA R9, R2, R9, 0.0013391353422775864601 ;  /* 0x3aaf85ed02097423 */ /* 0x000fe40000000009 */
[----:B------:R-:W-:Y:S02]  /*0520*/  VIADD R3, R4, 0x7f000000 ;  /* 0x7f00000004037836 */ /* 0x000fe40000000000 */
[C---:B------:R-:W-:Y:S02]  /*0530*/  FFMA R11, R2.reuse, R9, 0.0096188392490148544312 ;  /* 0x3c1d9856020b7423 */ /* 0x040fe40000000009 */
[----:B------:R-:W0:Y:S02]  /*0540*/  F2I.NTZ R9, R5 ;  /* 0x0000000500097305 */ /* 0x000e240000203100 */
[----:B------:R-:W-:-:S04]  /*0550*/  FFMA R11, R2, R11, 0.055503588169813156128 ;  /* 0x3d6357bb020b7423 */ /* 0x000fc8000000000b */
[----:B------:R-:W-:-:S04]  /*0560*/  FFMA R11, R2, R11, 0.24022644758224487305 ;  /* 0x3e75fdec020b7423 */ /* 0x000fc8000000000b */
[----:B------:R-:W-:-:S04]  /*0570*/  FFMA R11, R2, R11, 0.69314718246459960938 ;  /* 0x3f317218020b7423 */ /* 0x000fc8000000000b */
[----:B------:R-:W-:Y:S01]  /*0580*/  FFMA R8, R2, R11, 1 ;  /* 0x3f80000002087423 */ /* 0x000fe2000000000b */
[----:B0-----:R-:W-:Y:S02]  /*0590*/  LEA R9, R9, -R4, 0x17 ;  /* 0x8000000409097211 */ /* 0x001fe400078eb8ff */
[----:B------:R-:W-:Y:S01]  /*05a0*/  FSEL R2, RZ, +INF , !P1 ;  /* 0x7f800000ff027808 */ /* 0x000fe20004800000 */
[----:B------:R-:W-:-:S04]  /*05b0*/  FMUL R8, R3, R8 ;  /* 0x0000000803087220 */ /* 0x000fc80000400000 */
[----:B------:R-:W-:Y:S01]  /*05c0*/  @!P0 FMUL R2, R9, R8 ;  /* 0x0000000809028220 */ /* 0x000fe20000400000 */
[----:B------:R-:W-:-:S07]  /*05d0*/  @!P2 IMAD.MOV.U32 R2, RZ, RZ, 0x7fffffff ;  /* 0x7fffffffff02a424 */ /* 0x000fce00078e00ff */
.L_x_1:
[----:B------:R-:W0:Y:S01]  /*05e0*/  LDC.64 R8, c[0x0][0x390] ;  /* 0x0000e400ff087b82 */ /* 0x000e220000000a00 */
[----:B------:R-:W1:Y:S07]  /*05f0*/  LDCU.64 UR4, c[0x0][0x380] ;  /* 0x00007000ff0477ac */ /* 0x000e6e0008000a00 */
[----:B------:R-:W0:Y:S01]  /*0600*/  LDC.64 R4, c[0x0][0x398] ;  /* 0x0000e600ff047b82 */ /* 0x000e220000000a00 */
[----:B-1----:R-:W-:Y:S01]  /*0610*/  FMUL R2, R2, UR5 ;  /* 0x0000000502027c20 */ /* 0x002fe20008400000 */
[----:B0-----:R-:W-:-:S04]  /*0620*/  FFMA R4, R9, R4, R8 ;  /* 0x0000000409047223 */ /* 0x001fc80000000008 */
[----:B------:R-:W-:-:S05]  /*0630*/  FADD R4, R4, -R5 ;  /* 0x8000000504047221 */ /* 0x000fca0000000000 */
[----:B------:R-:W-:-:S04]  /*0640*/  FSETP.NEU.AND P0, PT, R4, UR4, PT ;  /* 0x0000000404007c0b */ /* 0x000fc8000bf0d000 */
[----:B------:R-:W-:-:S13]  /*0650*/  FSETP.LTU.OR P0, PT, R2, UR4, P0 ;  /* 0x0000000402007c0b */ /* 0x000fda0008709400 */
[----:B------:R-:W-:Y:S05]  /*0660*/  @P0 BRA `(.L_x_2) ;  /* 0x0000000000940947 */ /* 0x000fea0003800000 */
[----:B------:R-:W0:Y:S02]  /*0670*/  LDC.64 R4, c[0x0][0x3a0] ;  /* 0x0000e800ff047b82 */ /* 0x000e240000000a00 */
[----:B0-----:R-:W-:-:S04]  /*0680*/  FADD R5, R5, -1.08850000271769600000e+15 ;  /* 0xd8777f0a05057421 */ /* 0x001fc80000000000 */
[----:B------:R-:W0:Y:S08]  /*0690*/  MUFU.RCP R2, R5 ;  /* 0x0000000500027308 */ /* 0x000e300000001000 */
[----:B------:R-:W1:Y:S01]  /*06a0*/  FCHK P0, R4, R5 ;  /* 0x0000000504007302 */ /* 0x000e620000000000 */
[----:B0-----:R-:W-:-:S04]  /*06b0*/  FFMA R3, -R5, R2, 1 ;  /* 0x3f80000005037423 */ /* 0x001fc80000000102 */
[----:B------:R-:W-:-:S04]  /*06c0*/  FFMA R3, R2, R3, R2 ;  /* 0x0000000302037223 */ /* 0x000fc80000000002 */
[----:B------:R-:W-:-:S04]  /*06d0*/  FFMA R2, R3, R4, RZ ;  /* 0x0000000403027223 */ /* 0x000fc800000000ff */
[----:B------:R-:W-:-:S04]  /*06e0*/  FFMA R9, -R5, R2, R4 ;  /* 0x0000000205097223 */ /* 0x000fc80000000104 */
[----:B------:R-:W-:Y:S01]  /*06f0*/  FFMA R2, R3, R9, R2 ;  /* 0x0000000903027223 */ /* 0x000fe20000000002 */
[----:B-1----:R-:W-:Y:S06]  /*0700*/  @!P0 BRA `(.L_x_3) ;  /* 0x0000000000108947 */ /* 0x002fec0003800000 */
[----:B------:R-:W0:Y:S01]  /*0710*/  LDC R2, c[0x0][0x3a0] ;  /* 0x0000e800ff027b82 */ /* 0x000e220000000800 */
[----:B------:R-:W-:Y:S02]  /*0720*/  MOV R3, R5 ;  /* 0x0000000500037202 */ /* 0x000fe40000000f00 */
[----:B------:R-:W-:-:S07]  /*0730*/  MOV R4, 0x750 ;  /* 0x0000075000047802 */ /* 0x000fce0000000f00 */
[----:B0-----:R-:W-:Y:S05]  /*0740*/  CALL.REL.NOINC `($__internal_0_$__cuda_sm3x_div_rn_noftz_f32_slowpath) ;  /* 0x0000000000847944 */ /* 0x001fea0003c00000 */
.L_x_3:
[----:B------:R-:W-:Y:S01]  /*0750*/  FADD R2, -R2, 1.25169999041004513373e+36 ;  /* 0x7b71119302027421 */ /* 0x000fe20000000100 */
[----:B------:R-:W0:Y:S05]  /*0760*/  LDCU UR4, c[0x0][0x380] ;  /* 0x00007000ff0477ac */ /* 0x000e2a0008000800 */
[----:B------:R-:W0:Y:S02]  /*0770*/  FRND.FLOOR R2, R2 ;  /* 0x0000000200027307 */ /* 0x000e240000205000 */
[----:B0-----:R-:W-:-:S13]  /*0780*/  FSETP.GE.AND P0, PT, R2, UR4, PT ;  /* 0x0000000402007c0b */ /* 0x001fda000bf06000 */
[----:B------:R-:W-:Y:S05]  /*0790*/  @!P0 BRA `(.L_x_2) ;  /* 0x0000000000488947 */ /* 0x000fea0003800000 */
[----:B------:R-:W0:Y:S01]  /*07a0*/  LDC R0, c[0x0][0x3a8] ;  /* 0x0000ea00ff007b82 */ /* 0x000e220000000800 */
[----:B------:R-:W-:Y:S02]  /*07b0*/  UMOV UR4, 0x3c75206 ;  /* 0x03c7520600047882 */ /* 0x000fe40000000000 */
[----:B------:R-:W-:Y:S02]  /*07c0*/  IMAD.U32 R4, RZ, RZ, UR4 ;  /* 0x00000004ff047e24 */ /* 0x000fe4000f8e00ff */
[----:B0-----:R-:W-:-:S04]  /*07d0*/  FADD R0, -R0, 1.58589997793970710549e+34 ;  /* 0x78437a2e00007421 */ /* 0x001fc80000000100 */
[----:B------:R-:W-:-:S04]  /*07e0*/  FMUL R0, RZ, -R0 ;  /* 0x80000000ff007220 */ /* 0x000fc80000400000 */
[----:B------:R-:W-:-:S04]  /*07f0*/  FMUL R3, R0, -INF ;  /* 0xff80000000037820 */ /* 0x000fc80000400000 */
[----:B------:R-:W0:Y:S08]  /*0800*/  MUFU.RCP R0, R3 ;  /* 0x0000000300007308 */ /* 0x000e300000001000 */
[----:B------:R-:W1:Y:S01]  /*0810*/  FCHK P0, -R4, R3 ;  /* 0x0000000304007302 */ /* 0x000e620000000100 */
[----:B0-----:R-:W-:-:S04]  /*0820*/  FFMA R5, -R3, R0, 1 ;  /* 0x3f80000003057423 */ /* 0x001fc80000000100 */
[----:B------:R-:W-:-:S04]  /*0830*/  FFMA R0, R0, R5, R0 ;  /* 0x0000000500007223 */ /* 0x000fc80000000000 */
[----:B------:R-:W-:-:S04]  /*0840*/  FFMA R2, R0, -1.171500044838025191e-36, RZ ;  /* 0x83c7520600027823 */ /* 0x000fc800000000ff */
[----:B------:R-:W-:-:S04]  /*0850*/  FFMA R5, -R3, R2, -1.171500044838025191e-36 ;  /* 0x83c7520603057423 */ /* 0x000fc80000000102 */
[----:B------:R-:W-:Y:S01]  /*0860*/  FFMA R0, R0, R5, R2 ;  /* 0x0000000500007223 */ /* 0x000fe20000000002 */
[----:B-1----:R-:W-:Y:S06]  /*0870*/  @!P0 BRA `(.L_x_2) ;  /* 0x0000000000108947 */ /* 0x002fec0003800000 */
[----:B------:R-:W-:Y:S01]  /*0880*/  HFMA2 R2, -RZ, RZ, -5.7637691497802734375e-05, 48.1875 ;  /* 0x83c75206ff027431 */ /* 0x000fe200000001ff */
[----:B------:R-:W-:-:S07]  /*0890*/  MOV R4, 0x8b0 ;  /* 0x000008b000047802 */ /* 0x000fce0000000f00 */
[----:B------:R-:W-:Y:S05]  /*08a0*/  CALL.REL.NOINC `($__internal_0_$__cuda_sm3x_div_rn_noftz_f32_slowpath) ;  /* 0x00000000002c7944 */ /* 0x000fea0003c00000 */
[----:B------:R-:W-:-:S07]  /*08b0*/  MOV R0, R2 ;  /* 0x0000000200007202 */ /* 0x000fce0000000f00 */
.L_x_2:
[----:B------:R-:W0:Y:S01]  /*08c0*/  F2F.F64.F32 R2, R0 ;  /* 0x0000000000027310 */ /* 0x000e220000201800 */
[----:B------:R-:W-:Y:S01]  /*08d0*/  MOV R8, 0x0 ;  /* 0x0000000000087802 */ /* 0x000fe20000000f00 */
[----:B------:R-:W1:Y:S05]  /*08e0*/  LDCU.64 UR4, c[0x4][0x8] ;  /* 0x01000100ff0477ac */ /* 0x000e6a0008000a00 */
[----:B------:R-:W2:Y:S01]  /*08f0*/  LDC.64 R8, c[0x4][R8] ;  /* 0x0100000008087b82 */ /* 0x000ea20000000a00 */
[----:B0-----:R0:W-:Y:S01]  /*0900*/  STL.64 [R1], R2 ;  /* 0x0000000201007387 */ /* 0x0011e20000100a00 */
[----:B-1----:R-:W-:Y:S01]  /*0910*/  IMAD.U32 R4, RZ, RZ, UR4 ;  /* 0x00000004ff047e24 */ /* 0x002fe2000f8e00ff */
[----:B------:R-:W-:-:S07]  /*0920*/  MOV R5, UR5 ;  /* 0x0000000500057c02 */ /* 0x000fce0008000f00 */
[----:B------:R-:W-:-:S07]  /*0930*/  LEPC R20, `(.L_x_4) ;  /* 0x000000001014794e */ /* 0x000fce0000000000 */
[----:B0-2---:R-:W-:Y:S05]  /*0940*/  CALL.ABS.NOINC R8 ;  /* 0x0000000008007343 */ /* 0x005fea0003c00000 */
.L_x_4:
[----:B------:R-:W-:Y:S05]  /*0950*/  EXIT ;  /* 0x000000000000794d */ /* 0x000fea0003800000 */
        .weak           $__internal_0_$__cuda_sm3x_div_rn_noftz_f32_slowpath
        .type           $__internal_0_$__cuda_sm3x_div_rn_noftz_f32_slowpath,@function
        .size           $__internal_0_$__cuda_sm3x_div_rn_noftz_f32_slowpath,(.L_x_14 - $__internal_0_$__cuda_sm3x_div_rn_noftz_f32_slowpath)
$__internal_0_$__cuda_sm3x_div_rn_noftz_f32_slowpath:
[----:B------:R-:W-:Y:S02]  /*0960*/  SHF.R.U32.HI R8, RZ, 0x17, R3 ;  /* 0x00000017ff087819 */ /* 0x000fe40000011603 */
[----:B------:R-:W-:Y:S02]  /*0970*/  SHF.R.U32.HI R5, RZ, 0x17, R2 ;  /* 0x00000017ff057819 */ /* 0x000fe40000011602 */
[----:B------:R-:W-:Y:S02]  /*0980*/  LOP3.LUT R12, R8, 0xff, RZ, 0xc0, !PT ;  /* 0x000000ff080c7812 */ /* 0x000fe400078ec0ff */
[----:B------:R-:W-:Y:S02]  /*0990*/  LOP3.LUT R10, R5, 0xff, RZ, 0xc0, !PT ;  /* 0x000000ff050a7812 */ /* 0x000fe400078ec0ff */
[----:B------:R-:W-:-:S03]  /*09a0*/  IADD3 R9, PT, PT, R12, -0x1, RZ ;  /* 0xffffffff0c097810 */ /* 0x000fc60007ffe0ff */
[----:B------:R-:W-:Y:S01]  /*09b0*/  VIADD R8, R10, 0xffffffff ;  /* 0xffffffff0a087836 */ /* 0x000fe20000000000 */
[----:B------:R-:W-:-:S04]  /*09c0*/  ISETP.GT.U32.AND P0, PT, R9, 0xfd, PT ;  /* 0x000000fd0900780c */ /* 0x000fc80003f04070 */
[----:B------:R-:W-:-:S13]  /*09d0*/  ISETP.GT.U32.OR P0, PT, R8, 0xfd, P0 ;  /* 0x000000fd0800780c */ /* 0x000fda0000704470 */
[----:B------:R-:W-:Y:S01]  /*09e0*/  @!P0 MOV R5, RZ ;  /* 0x000000ff00058202 */ /* 0x000fe20000000f00 */
[----:B------:R-:W-:Y:S06]  /*09f0*/  @!P0 BRA `(.L_x_5) ;  /* 0x00000000005c8947 */ /* 0x000fec0003800000 */
[----:B------:R-:W-:Y:S02]  /*0a00*/  FSETP.GTU.FTZ.AND P0, PT, |R2|, +INF , PT ;  /* 0x7f8000000200780b */ /* 0x000fe40003f1c200 */
[----:B------:R-:W-:-:S04]  /*0a10*/  FSETP.GTU.FTZ.AND P1, PT, |R3|, +INF , PT ;  /* 0x7f8000000300780b */ /* 0x000fc80003f3c200 */
[----:B------:R-:W-:-:S13]  /*0a20*/  PLOP3.LUT P0, PT, P0, P1, PT, 0xf8, 0x8f ;  /* 0x00000000008f781c */ /* 0x000fda0000703f70 */
[----:B------:R-:W-:Y:S05]  /*0a30*/  @P0 BRA `(.L_x_6) ;  /* 0x0000000400440947 */ /* 0x000fea0003800000 */
[----:B------:R-:W-:-:S13]  /*0a40*/  LOP3.LUT P0, RZ, R3, 0x7fffffff, R2, 0xc8, !PT ;  /* 0x7fffffff03ff7812 */ /* 0x000fda000780c802 */
[----:B------:R-:W-:Y:S05]  /*0a50*/  @!P0 BRA `(.L_x_7) ;  /* 0x0000000400348947 */ /* 0x000fea0003800000 */
[C---:B------:R-:W-:Y:S02]  /*0a60*/  FSETP.NEU.FTZ.AND P2, PT, |R2|.reuse, +INF , PT ;  /* 0x7f8000000200780b */ /* 0x040fe40003f5d200 */
[----:B------:R-:W-:Y:S02]  /*0a70*/  FSETP.NEU.FTZ.AND P1, PT, |R3|, +INF , PT ;  /* 0x7f8000000300780b */ /* 0x000fe40003f3d200 */
[----:B------:R-:W-:-:S11]  /*0a80*/  FSETP.NEU.FTZ.AND P0, PT, |R2|, +INF , PT ;  /* 0x7f8000000200780b */ /* 0x000fd60003f1d200 */
[----:B------:R-:W-:Y:S05]  /*0a90*/  @!P1 BRA !P2, `(.L_x_7) ;  /* 0x0000000400249947 */ /* 0x000fea0005000000 */
[----:B------:R-:W-:-:S04]  /*0aa0*/  LOP3.LUT P2, RZ, R2, 0x7fffffff, RZ, 0xc0, !PT ;  /* 0x7fffffff02ff7812 */ /* 0x000fc8000784c0ff */
[----:B------:R-:W-:-:S13]  /*0ab0*/  PLOP3.LUT P1, PT, P1, P2, PT, 0x2f, 0xf2 ;  /* 0x0000000000f2781c */ /* 0x000fda0000f24577 */
[----:B------:R-:W-:Y:S05]  /*0ac0*/  @P1 BRA `(.L_x_8) ;  /* 0x0000000400101947 */ /* 0x000fea0003800000 */
[----:B------:R-:W-:-:S04]  /*0ad0*/  LOP3.LUT P1, RZ, R3, 0x7fffffff, RZ, 0xc0, !PT ;  /* 0x7fffffff03ff7812 */ /* 0x000fc8000782c0ff */
[----:B------:R-:W-:-:S13]  /*0ae0*/  PLOP3.LUT P0, PT, P0, P1, PT, 0x2f, 0xf2 ;  /* 0x0000000000f2781c */ /* 0x000fda0000702577 */
[----:B------:R-:W-:Y:S05]  /*0af0*/  @P0 BRA `(.L_x_9) ;  /* 0x0000000000f80947 */ /* 0x000fea0003800000 */
[----:B------:R-:W-:Y:S02]  /*0b00*/  ISETP.GE.AND P0, PT, R8, RZ, PT ;  /* 0x000000ff0800720c */ /* 0x000fe40003f06270 */
[----:B------:R-:W-:-:S11]  /*0b10*/  ISETP.GE.AND P1, PT, R9, RZ, PT ;  /* 0x000000ff0900720c */ /* 0x000fd60003f26270 */
[----:B------:R-:W-:Y:S01]  /*0b20*/  @P0 MOV R5, RZ ;  /* 0x000000ff00050202 */ /* 0x000fe20000000f00 */
[----:B------:R-:W-:Y:S02]  /*0b30*/  @!P0 IMAD.MOV.U32 R5, RZ, RZ, -0x40 ;  /* 0xffffffc0ff058424 */ /* 0x000fe400078e00ff */
[----:B------:R-:W-:Y:S01]  /*0b40*/  @!P0 FFMA R2, R2, 1.84467440737095516160e+19, RZ ;  /* 0x5f80000002028823 */ /* 0x000fe200000000ff */
[----:B------:R-:W-:Y:S02]  /*0b50*/  @!P1 FFMA R3, R3, 1.84467440737095516160e+19, RZ ;  /* 0x5f80000003039823 */ /* 0x000fe400000000ff */
[----:B------:R-:W-:-:S07]  /*0b60*/  @!P1 IADD3 R5, PT, PT, R5, 0x40, RZ ;  /* 0x0000004005059810 */ /* 0x000fce0007ffe0ff */
.L_x_5:
[----:B------:R-:W-:-:S04]  /*0b70*/  LEA R8, R12, 0xc0800000, 0x17 ;  /* 0xc08000000c087811 */ /* 0x000fc800078eb8ff */
[----:B------:R-:W-:Y:S01]  /*0b80*/  IADD3 R8, PT, PT, -R8, R3, RZ ;  /* 0x0000000308087210 */ /* 0x000fe20007ffe1ff */
[----:B------:R-:W-:-:S03]  /*0b90*/  VIADD R3, R10, 0xffffff81 ;  /* 0xffffff810a037836 */ /* 0x000fc60000000000 */
[----:B------:R0:W1:Y:S01]  /*0ba0*/  MUFU.RCP R9, R8 ;  /* 0x0000000800097308 */ /* 0x0000620000001000 */
[----:B------:R-:W-:Y:S01]  /*0bb0*/  FADD.FTZ R11, -R8, -RZ ;  /* 0x800000ff080b7221 */ /* 0x000fe20000010100 */
[C---:B------:R-:W-:Y:S01]  /*0bc0*/  IMAD R2, R3.reuse, -0x800000, R2 ;  /* 0xff80000003027824 */ /* 0x040fe200078e0202 */
[----:B0-----:R-:W-:-:S04]  /*0bd0*/  IADD3 R8, PT, PT, R3, 0x7f, -R12 ;  /* 0x0000007f03087810 */ /* 0x001fc80007ffe80c */
[----:B------:R-:W-:Y:S01]  /*0be0*/  IADD3 R8, PT, PT, R8, R5, RZ ;  /* 0x0000000508087210 */ /* 0x000fe20007ffe0ff */
[----:B-1----:R-:W-:-:S04]  /*0bf0*/  FFMA R10, R9, R11, 1 ;  /* 0x3f800000090a7423 */ /* 0x002fc8000000000b */
[----:B------:R-:W-:-:S04]  /*0c00*/  FFMA R14, R9, R10, R9 ;  /* 0x0000000a090e7223 */ /* 0x000fc80000000009 */
[----:B------:R-:W-:-:S04]  /*0c10*/  FFMA R9, R2, R14, RZ ;  /* 0x0000000e02097223 */ /* 0x000fc800000000ff */
[----:B------:R-:W-:-:S04]  /*0c20*/  FFMA R10, R11, R9, R2 ;  /* 0x000000090b0a7223 */ /* 0x000fc80000000002 */
[----:B------:R-:W-:-:S04]  /*0c30*/  FFMA R9, R14, R10, R9 ;  /* 0x0000000a0e097223 */ /* 0x000fc80000000009 */
[----:B------:R-:W-:-:S04]  /*0c40*/  FFMA R10, R11, R9, R2 ;  /* 0x000000090b0a7223 */ /* 0x000fc80000000002 */
[----:B------:R-:W-:-:S05]  /*0c50*/  FFMA R2, R14, R10, R9 ;  /* 0x0000000a0e027223 */ /* 0x000fca0000000009 */
[----:B------:R-:W-:-:S04]  /*0c60*/  SHF.R.U32.HI R3, RZ, 0x17, R2 ;  /* 0x00000017ff037819 */ /* 0x000fc80000011602 */
[----:B------:R-:W-:-:S04]  /*0c70*/  LOP3.LUT R3, R3, 0xff, RZ, 0xc0, !PT ;  /* 0x000000ff03037812 */ /* 0x000fc800078ec0ff */
[----:B------:R-:W-:-:S05]  /*0c80*/  IADD3 R11, PT, PT, R3, R8, RZ ;  /* 0x00000008030b7210 */ /* 0x000fca0007ffe0ff */
[----:B------:R-:W-:-:S05]  /*0c90*/  VIADD R3, R11, 0xffffffff ;  /* 0xffffffff0b037836 */ /* 0x000fca0000000000 */
[----:B------:R-:W-:-:S13]  /*0ca0*/  ISETP.GE.U32.AND P0, PT, R3, 0xfe, PT ;  /* 0x000000fe0300780c */ /* 0x000fda0003f06070 */
[----:B------:R-:W-:Y:S05]  /*0cb0*/  @!P0 BRA `(.L_x_10) ;  /* 0x0000000000808947 */ /* 0x000fea0003800000 */
[----:B------:R-:W-:-:S13]  /*0cc0*/  ISETP.GT.AND P0, PT, R11, 0xfe, PT ;  /* 0x000000fe0b00780c */ /* 0x000fda0003f04270 */
[----:B------:R-:W-:Y:S05]  /*0cd0*/  @P0 BRA `(.L_x_11) ;  /* 0x00000000006c0947 */ /* 0x000fea0003800000 */
[----:B------:R-:W-:-:S13]  /*0ce0*/  ISETP.GE.AND P0, PT, R11, 0x1, PT ;  /* 0x000000010b00780c */ /* 0x000fda0003f06270 */
[----:B------:R-:W-:Y:S05]  /*0cf0*/  @P0 BRA `(.L_x_12) ;  /* 0x0000000000980947 */ /* 0x000fea0003800000 */
[----:B------:R-:W-:Y:S02]  /*0d00*/  ISETP.GE.AND P0, PT, R11, -0x18, PT ;  /* 0xffffffe80b00780c */ /* 0x000fe40003f06270 */
[----:B------:R-:W-:-:S11]  /*0d10*/  LOP3.LUT R2, R2, 0x80000000, RZ, 0xc0, !PT ;  /* 0x8000000002027812 */ /* 0x000fd600078ec0ff */
[----:B------:R-:W-:Y:S05]  /*0d20*/  @!P0 BRA `(.L_x_12) ;  /* 0x00000000008c8947 */ /* 0x000fea0003800000 */
[CCC-:B------:R-:W-:Y:S01]  /*0d30*/  FFMA.RZ R3, R14.reuse, R10.reuse, R9.reuse ;  /* 0x0000000a0e037223 */ /* 0x1c0fe2000000c009 */
[CCC-:B------:R-:W-:Y:S01]  /*0d40*/  FFMA.RM R8, R14.reuse, R10.reuse, R9.reuse ;  /* 0x0000000a0e087223 */ /* 0x1c0fe20000004009 */
[C---:B------:R-:W-:Y:S02]  /*0d50*/  ISETP.NE.AND P2, PT, R11.reuse, RZ, PT ;  /* 0x000000ff0b00720c */ /* 0x040fe40003f45270 */
[----:B------:R-:W-:Y:S02]  /*0d60*/  ISETP.NE.AND P1, PT, R11, RZ, PT ;  /* 0x000000ff0b00720c */ /* 0x000fe40003f25270 */
[----:B------:R-:W-:Y:S01]  /*0d70*/  LOP3.LUT R5, R3, 0x7fffff, RZ, 0xc0, !PT ;  /* 0x007fffff03057812 */ /* 0x000fe200078ec0ff */
[----:B------:R-:W-:Y:S01]  /*0d80*/  FFMA.RP R3, R14, R10, R9 ;  /* 0x0000000a0e037223 */ /* 0x000fe20000008009 */
[----:B------:R-:W-:Y:S02]  /*0d90*/  IADD3 R10, PT, PT, R11, 0x20, RZ ;  /* 0x000000200b0a7810 */ /* 0x000fe40007ffe0ff */
[----:B------:R-:W-:-:S02]  /*0da0*/  LOP3.LUT R5, R5, 0x800000, RZ, 0xfc, !PT ;  /* 0x0080000005057812 */ /* 0x000fc400078efcff */
[----:B------:R-:W-:Y:S02]  /*0db0*/  IADD3 R9, PT, PT, -R11, RZ, RZ ;  /* 0x000000ff0b097210 */ /* 0x000fe40007ffe1ff */
[----:B------:R-:W-:Y:S02]  /*0dc0*/  SHF.L.U32 R10, R5, R10, RZ ;  /* 0x0000000a050a7219 */ /* 0x000fe400000006ff */
[----:B------:R-:W-:Y:S02]  /*0dd0*/  FSETP.NEU.FTZ.AND P0, PT, R3, R8, PT ;  /* 0x000000080300720b */ /* 0x000fe40003f1d000 */
[----:B------:R-:W-:Y:S02]  /*0de0*/  SEL R8, R9, RZ, P2 ;  /* 0x000000ff09087207 */ /* 0x000fe40001000000 */
[----:B------:R-:W-:Y:S02]  /*0df0*/  ISETP.NE.AND P1, PT, R10, RZ, P1 ;  /* 0x000000ff0a00720c */ /* 0x000fe40000f25270 */
[----:B------:R-:W-:-:S02]  /*0e00*/  SHF.R.U32.HI R8, RZ, R8, R5 ;  /* 0x00000008ff087219 */ /* 0x000fc40000011605 */
[----:B------:R-:W-:Y:S02]  /*0e10*/  PLOP3.LUT P0, PT, P0, P1, PT, 0xf8, 0x8f ;  /* 0x00000000008f781c */ /* 0x000fe40000703f70 */
[----:B------:R-:W-:Y:S02]  /*0e20*/  SHF.R.U32.HI R10, RZ, 0x1, R8 ;  /* 0x00000001ff0a7819 */ /* 0x000fe40000011608 */
[----:B------:R-:W-:-:S04]  /*0e30*/  SEL R3, RZ, 0x1, !P0 ;  /* 0x00000001ff037807 */ /* 0x000fc80004000000 */
[----:B------:R-:W-:-:S04]  /*0e40*/  LOP3.LUT R3, R3, 0x1, R10, 0xf8, !PT ;  /* 0x0000000103037812 */ /* 0x000fc800078ef80a */
[----:B------:R-:W-:-:S05]  /*0e50*/  LOP3.LUT R3, R3, R8, RZ, 0xc0, !PT ;  /* 0x0000000803037212 */ /* 0x000fca00078ec0ff */
[----:B------:R-:W-:-:S05]  /*0e60*/  IMAD.IADD R3, R10, 0x1, R3 ;  /* 0x000000010a037824 */ /* 0x000fca00078e0203 */
[----:B------:R-:W-:Y:S01]  /*0e70*/  LOP3.LUT R2, R3, R2, RZ, 0xfc, !PT ;  /* 0x0000000203027212 */ /* 0x000fe200078efcff */
[----:B------:R-:W-:Y:S06]  /*0e80*/  BRA `(.L_x_12) ;  /* 0x0000000000347947 */ /* 0x000fec0003800000 */
.L_x_11:
[----:B------:R-:W-:-:S04]  /*0e90*/  LOP3.LUT R2, R2, 0x80000000, RZ, 0xc0, !PT ;  /* 0x8000000002027812 */ /* 0x000fc800078ec0ff */
[----:B------:R-:W-:Y:S01]  /*0ea0*/  LOP3.LUT R2, R2, 0x7f800000, RZ, 0xfc, !PT ;  /* 0x7f80000002027812 */ /* 0x000fe200078efcff */
[----:B------:R-:W-:Y:S06]  /*0eb0*/  BRA `(.L_x_12) ;  /* 0x0000000000287947 */ /* 0x000fec0003800000 */
.L_x_10:
[----:B------:R-:W-:Y:S01]  /*0ec0*/  LEA R2, R8, R2, 0x17 ;  /* 0x0000000208027211 */ /* 0x000fe200078eb8ff */
[----:B------:R-:W-:Y:S06]  /*0ed0*/  BRA `(.L_x_12) ;  /* 0x0000000000207947 */ /* 0x000fec0003800000 */
.L_x_9:
[----:B------:R-:W-:-:S04]  /*0ee0*/  LOP3.LUT R2, R3, 0x80000000, R2, 0x48, !PT ;  /* 0x8000000003027812 */ /* 0x000fc800078e4802 */
[----:B------:R-:W-:Y:S01]  /*0ef0*/  LOP3.LUT R2, R2, 0x7f800000, RZ, 0xfc, !PT ;  /* 0x7f80000002027812 */ /* 0x000fe200078efcff */
[----:B------:R-:W-:Y:S06]  /*0f00*/  BRA `(.L_x_12) ;  /* 0x0000000000147947 */ /* 0x000fec0003800000 */
.L_x_8:
[----:B------:R-:W-:Y:S01]  /*0f10*/  LOP3.LUT R2, R3, 0x80000000, R2, 0x48, !PT ;  /* 0x8000000003027812 */ /* 0x000fe200078e4802 */
[----:B------:R-:W-:Y:S06]  /*0f20*/  BRA `(.L_x_12) ;  /* 0x00000000000c7947 */ /* 0x000fec0003800000 */
.L_x_7:
[----:B------:R-:W0:Y:S01]  /*0f30*/  MUFU.RSQ R2, -QNAN ;  /* 0xffc0000000027908 */ /* 0x000e220000001400 */
[----:B------:R-:W-:Y:S05]  /*0f40*/  BRA `(.L_x_12) ;  /* 0x0000000000047947 */ /* 0x000fea0003800000 */
.L_x_6:
[----:B------:R-:W-:-:S07]  /*0f50*/  FADD.FTZ R2, R2, R3 ;  /* 0x0000000302027221 */ /* 0x000fce0000010000 */
.L_x_12:
[----:B------:R-:W-:-:S04]  /*0f60*/  HFMA2 R5, -RZ, RZ, 0, 0 ;  /* 0x00000000ff057431 */ /* 0x000fc800000001ff */
[----:B0-----:R-:W-:Y:S05]  /*0f70*/  RET.REL.NODEC R4 `(_Z7computefffffffffff) ;  /* 0xfffffff004207950 */ /* 0x001fea0003c3ffff */
.L_x_13:
[----:B------:R-:W-:-:S00]  /*0f80*/  BRA `(.L_x_13) ;  /* 0xfffffffc00fc7947 */ /* 0x000fc0000383ffff */
[----:B------:R-:W-:-:S00]  /*0f90*/  NOP ;  /* 0x0000000000007918 */ /* 0x000fc00000000000 */
        /* <DEDUP_REMOVED lines=14> */
.L_x_14:


//--------------------- .nv.global.init           --------------------------
	.section	.nv.global.init,"aw",@progbits
.nv.global.init:
	.type		$str,@object
	.size		$str,(.L_0 - $str)
$str:
        /*0000*/ 	.byte	0x25, 0x2e, 0x31, 0x37, 0x67, 0x0a, 0x00
.L_0:


//--------------------- .nv.shared.reserved.0     --------------------------
	.section	.nv.shared.reserved.0,"aw",@nobits
	.weak		__nv_reservedSMEM_offset_0_alias
	.size		__nv_reservedSMEM_offset_0_alias, 0, 64
	.other		__nv_reservedSMEM_offset_0_alias,@"STO_CUDA_RESERVED_SHARED STV_DEFAULT"
__nv_reservedSMEM_offset_0_alias:
	.zero		0
	.zero		64


//--------------------- .nv.constant0._Z7computefffffffffff --------------------------
	.section	.nv.constant0._Z7computefffffffffff,"a",@progbits
	.sectionflags	@""
	.align	4
.nv.constant0._Z7computefffffffffff:
	.zero		940


//--------------------- SYMBOLS --------------------------

	.type		.nv.reservedSmem.offset0,@object
	.size		.nv.reservedSmem.offset0,0x4
	.type		vprintf,@function
